	.headerflags	@"EF_CUDA_TEXMODE_UNIFIED EF_CUDA_64BIT_ADDRESS EF_CUDA_ACCELERATORS EF_CUDA_SM90 EF_CUDA_VIRTUAL_SM(EF_CUDA_SM90)"
	.elftype	@"ET_EXEC"


//--------------------- .nv.info                  --------------------------
	.section	.nv.info,"",@"SHT_CUDA_INFO"
	.align	4


	//----- nvinfo : EIATTR_REGCOUNT
	.align		4
        /*0000*/ 	.byte	0x04, 0x2f
        /*0002*/ 	.short	(.L_1 - .L_0)
	.align		4
.L_0:
        /*0004*/ 	.word	index@(triton_poi_fused_index_put_new_zeros_1)
        /*0008*/ 	.word	0x00000010


	//----- nvinfo : EIATTR_MIN_STACK_SIZE
	.align		4
.L_1:
        /*000c*/ 	.byte	0x04, 0x12
        /*000e*/ 	.short	(.L_3 - .L_2)
	.align		4
.L_2:
        /*0010*/ 	.word	index@(triton_poi_fused_index_put_new_zeros_1)
        /*0014*/ 	.word	0x00000000


	//----- nvinfo : EIATTR_FRAME_SIZE
	.align		4
.L_3:
        /*0018*/ 	.byte	0x04, 0x11
        /*001a*/ 	.short	(.L_5 - .L_4)
	.align		4
.L_4:
        /*001c*/ 	.word	index@(triton_poi_fused_index_put_new_zeros_1)
        /*0020*/ 	.word	0x00000000


	//----- nvinfo : EIATTR_MIN_STACK_SIZE
	.align		4
.L_5:
        /*0024*/ 	.byte	0x04, 0x12
        /*0026*/ 	.short	(.L_7 - .L_6)
	.align		4
.L_6:
        /*0028*/ 	.word	index@(triton_poi_fused_index_put_new_zeros_1)
        /*002c*/ 	.word	0x00000000
.L_7:


//--------------------- .nv.info.triton_poi_fused_index_put_new_zeros_1 --------------------------
	.section	.nv.info.triton_poi_fused_index_put_new_zeros_1,"",@"SHT_CUDA_INFO"
	.sectionflags	@""
	.align	4


	//----- nvinfo : EIATTR_CUDA_API_VERSION
	.align		4
        /*0000*/ 	.byte	0x04, 0x37
        /*0002*/ 	.short	(.L_9 - .L_8)
.L_8:
        /*0004*/ 	.word	0x0000007c


	//----- nvinfo : EIATTR_KPARAM_INFO
	.align		4
.L_9:
        /*0008*/ 	.byte	0x04, 0x17
        /*000a*/ 	.short	(.L_11 - .L_10)
.L_10:
        /*000c*/ 	.word	0x00000000
        /*0010*/ 	.short	0x0002
        /*0012*/ 	.short	0x0010
        /*0014*/ 	.byte	0x00, 0xf0, 0x11, 0x00


	//----- nvinfo : EIATTR_KPARAM_INFO
	.align		4
.L_11:
        /*0018*/ 	.byte	0x04, 0x17
        /*001a*/ 	.short	(.L_13 - .L_12)
.L_12:
        /*001c*/ 	.word	0x00000000
        /*0020*/ 	.short	0x0001
        /*0022*/ 	.short	0x0008
        /*0024*/ 	.byte	0x00, 0xf4, 0x21, 0x00


	//----- nvinfo : EIATTR_KPARAM_INFO
	.align		4
.L_13:
        /*0028*/ 	.byte	0x04, 0x17
        /*002a*/ 	.short	(.L_15 - .L_14)
.L_14:
        /*002c*/ 	.word	0x00000000
        /*0030*/ 	.short	0x0000
        /*0032*/ 	.short	0x0000
        /*0034*/ 	.byte	0x00, 0xf4, 0x21, 0x00


	//----- nvinfo : EIATTR_SPARSE_MMA_MASK
	.align		4
.L_15:
        /*0038*/ 	.byte	0x03, 0x50
        /*003a*/ 	.short	0x0000


	//----- nvinfo : EIATTR_MAXREG_COUNT
	.align		4
        /*003c*/ 	.byte	0x03, 0x1b
        /*003e*/ 	.short	0x00ff


	//----- nvinfo : EIATTR_EXIT_INSTR_OFFSETS
	.align		4
        /*0040*/ 	.byte	0x04, 0x1c
        /*0042*/ 	.short	(.L_17 - .L_16)


	//   ....[0]....
.L_16:
        /*0044*/ 	.word	0x00000290


	//   ....[1]....
        /*0048*/ 	.word	0x00000340


	//----- nvinfo : EIATTR_REQNTID
	.align		4
.L_17:
        /*004c*/ 	.byte	0x04, 0x10
        /*004e*/ 	.short	(.L_19 - .L_18)
.L_18:
        /*0050*/ 	.word	0x00000020
        /*0054*/ 	.word	0x00000001
        /*0058*/ 	.word	0x00000001


	//----- nvinfo : EIATTR_CBANK_PARAM_SIZE
	.align		4
.L_19:
        /*005c*/ 	.byte	0x03, 0x19
        /*005e*/ 	.short	0x0014


	//----- nvinfo : EIATTR_PARAM_CBANK
	.align		4
        /*0060*/ 	.byte	0x04, 0x0a
        /*0062*/ 	.short	(.L_21 - .L_20)
	.align		4
.L_20:
        /*0064*/ 	.word	index@(.nv.constant0.triton_poi_fused_index_put_new_zeros_1)
        /*0068*/ 	.short	0x0210
        /*006a*/ 	.short	0x0014


	//----- nvinfo : EIATTR_SW_WAR
	.align		4
.L_21:
        /*006c*/ 	.byte	0x04, 0x36
        /*006e*/ 	.short	(.L_23 - .L_22)
.L_22:
        /*0070*/ 	.word	0x00000008
.L_23:


//--------------------- .nv.callgraph             --------------------------
	.section	.nv.callgraph,"",@"SHT_CUDA_CALLGRAPH"
	.align	4
	.sectionentsize	8
	.align		4
        /*0000*/ 	.word	0x00000000
	.align		4
        /*0004*/ 	.word	0xffffffff
	.align		4
        /*0008*/ 	.word	0x00000000
	.align		4
        /*000c*/ 	.word	0xfffffffe
	.align		4
        /*0010*/ 	.word	0x00000000
	.align		4
        /*0014*/ 	.word	0xfffffffd
	.align		4
        /*0018*/ 	.word	0x00000000
	.align		4
        /*001c*/ 	.word	0xfffffffc


//--------------------- .text.triton_poi_fused_index_put_new_zeros_1 --------------------------
	.section	.text.triton_poi_fused_index_put_new_zeros_1,"ax",@progbits
	.sectionflags	@"SHF_BARRIERS=1"
	.align	128
        .global         triton_poi_fused_index_put_new_zeros_1
        .type           triton_poi_fused_index_put_new_zeros_1,@function
        .size           triton_poi_fused_index_put_new_zeros_1,(.L_x_1 - triton_poi_fused_index_put_new_zeros_1)
        .other          triton_poi_fused_index_put_new_zeros_1,@"STO_CUDA_ENTRY STV_DEFAULT"
triton_poi_fused_index_put_new_zeros_1:
.text.triton_poi_fused_index_put_new_zeros_1:
[----:B------:R-:W0:Y:S02]  /*0000*/  LDC R1, c[0x0][0x28] ;  /* 0x00000a00ff017b82 */ /* 0x000e240000000800 */
[----:B------:R-:W1:Y:S01]  /*0010*/  S2R R13, SR_TID.X ;  /* 0x00000000000d7919 */ /* 0x000e620000002100 */
[----:B------:R-:W2:Y:S01]  /*0020*/  LDC.64 R2, c[0x0][0x210] ;  /* 0x00008400ff027b82 */ /* 0x000ea20000000a00 */
[----:B------:R-:W-:Y:S01]  /*0030*/  CS2R R8, SRZ ;  /* 0x0000000000087805 */ /* 0x000fe2000001ff00 */
[----:B------:R-:W-:Y:S01]  /*0040*/  ULDC.64 UR6, c[0x0][0x208] ;  /* 0x0000820000067ab9 */ /* 0x000fe20000000a00 */
[----:B------:R-:W3:Y:S01]  /*0050*/  S2R R5, SR_CTAID.X ;  /* 0x0000000000057919 */ /* 0x000ee20000002500 */
[----:B-1----:R-:W-:Y:S02]  /*0060*/  IMAD.SHL.U32 R4, R13, 0x2, RZ ;  /* 0x000000020d047824 */ /* 0x002fe400078e00ff */
[----:B---3--:R-:W-:Y:S01]  /*0070*/  IMAD.SHL.U32 R0, R5, 0x40, RZ ;  /* 0x0000004005007824 */ /* 0x008fe200078e00ff */
[----:B------:R-:W-:Y:S02]  /*0080*/  SHF.R.S32.HI R7, RZ, 0x19, R5 ;  /* 0x00000019ff077819 */ /* 0x000fe40000011405 */
[----:B------:R-:W-:-:S02]  /*0090*/  LOP3.LUT R5, R4, 0x3e, RZ, 0xc0, !PT ;  /* 0x0000003e04057812 */ /* 0x000fc400078ec0ff */
[----:B------:R-:W-:Y:S02]  /*00a0*/  SGXT R7, R7, 0x1 ;  /* 0x000000010707781a */ /* 0x000fe40000000200 */
[----:B------:R-:W-:-:S04]  /*00b0*/  LOP3.LUT R4, R0, R5, RZ, 0xfc, !PT ;  /* 0x0000000500047212 */ /* 0x000fc800078efcff */
[----:B------:R-:W-:Y:S02]  /*00c0*/  LEA.HI R7, R7, R4, RZ, 0x4 ;  /* 0x0000000407077211 */ /* 0x000fe400078f20ff */
[----:B------:R-:W-:Y:S02]  /*00d0*/  ISETP.GE.AND P0, PT, R4, 0x40, PT ;  /* 0x000000400400780c */ /* 0x000fe40003f06270 */
[----:B------:R-:W-:-:S05]  /*00e0*/  LOP3.LUT R7, R7, 0xfffffff0, RZ, 0xc0, !PT ;  /* 0xfffffff007077812 */ /* 0x000fca00078ec0ff */
[----:B------:R-:W-:-:S04]  /*00f0*/  IMAD.IADD R7, R4, 0x1, -R7 ;  /* 0x0000000104077824 */ /* 0x000fc800078e0a07 */
[----:B--2---:R-:W-:-:S05]  /*0100*/  IMAD.WIDE R2, R7, 0x4, R2 ;  /* 0x0000000407027825 */ /* 0x004fca00078e0202 */
[----:B------:R1:W2:Y:S01]  /*0110*/  @!P0 LDG.E.EL.64 R8, desc[UR6][R2.64] ;  /* 0x0000000602088981 */ /* 0x0002a2000c2e1b00 */
[----:B------:R-:W3:Y:S01]  /*0120*/  S2UR UR5, SR_CgaCtaId ;  /* 0x00000000000579c3 */ /* 0x000ee20000008800 */
[----:B------:R-:W-:Y:S01]  /*0130*/  UMOV UR4, 0x400 ;  /* 0x0000040000047882 */ /* 0x000fe20000000000 */
[----:B------:R-:W-:Y:S02]  /*0140*/  LOP3.LUT R4, R13, 0x1f, RZ, 0xc0, !PT ;  /* 0x0000001f0d047812 */ /* 0x000fe400078ec0ff */
[----:B------:R-:W-:-:S04]  /*0150*/  LOP3.LUT R0, R0, 0x1f, R13, 0xf8, !PT ;  /* 0x0000001f00007812 */ /* 0x000fc800078ef80d */
[----:B------:R-:W-:Y:S02]  /*0160*/  ISETP.GE.AND P0, PT, R0, 0x40, PT ;  /* 0x000000400000780c */ /* 0x000fe40003f06270 */
[----:B-1----:R-:W-:-:S04]  /*0170*/  SHF.R.S32.HI R3, RZ, 0x1f, R0 ;  /* 0x0000001fff037819 */ /* 0x002fc80000011400 */
[----:B------:R-:W-:-:S04]  /*0180*/  LEA.HI R3, R3, R0, RZ, 0x4 ;  /* 0x0000000003037211 */ /* 0x000fc800078f20ff */
[----:B------:R-:W-:Y:S02]  /*0190*/  LOP3.LUT R7, R3, 0x3ffffff0, RZ, 0xc0, !PT ;  /* 0x3ffffff003077812 */ /* 0x000fe400078ec0ff */
[----:B------:R-:W-:-:S03]  /*01a0*/  SHF.R.S32.HI R3, RZ, 0x4, R3 ;  /* 0x00000004ff037819 */ /* 0x000fc60000011403 */
[C---:B------:R-:W-:Y:S01]  /*01b0*/  IMAD.IADD R7, R0.reuse, 0x1, -R7 ;  /* 0x0000000100077824 */ /* 0x040fe200078e0a07 */
[----:B---3--:R-:W-:Y:S01]  /*01c0*/  UPRMT UR4, UR5, 0x654, UR4 ;  /* 0x0000065405047896 */ /* 0x008fe20008000004 */
[----:B------:R-:W-:Y:S02]  /*01d0*/  LOP3.LUT R0, R0, 0x20, RZ, 0xfc, !PT ;  /* 0x0000002000007812 */ /* 0x000fe400078efcff */
[----:B------:R-:W-:Y:S02]  /*01e0*/  IMAD.SHL.U32 R2, R7, 0x4, RZ ;  /* 0x0000000407027824 */ /* 0x000fe400078e00ff */
[----:B------:R-:W-:Y:S02]  /*01f0*/  ISETP.GE.AND P1, PT, R0, 0x40, PT ;  /* 0x000000400000780c */ /* 0x000fe40003f26270 */
[----:B------:R-:W-:Y:S01]  /*0200*/  LEA R6, R5, UR4, 0x2 ;  /* 0x0000000405067c11 */ /* 0x000fe2000f8e10ff */
[----:B------:R-:W-:Y:S01]  /*0210*/  IMAD R3, R3, 0x41, R2 ;  /* 0x0000004103037824 */ /* 0x000fe200078e0202 */
[----:B------:R-:W-:-:S02]  /*0220*/  LEA R10, R4, UR4, 0x2 ;  /* 0x00000004040a7c11 */ /* 0x000fc4000f8e10ff */
[----:B------:R-:W1:Y:S02]  /*0230*/  LDC.64 R4, c[0x0][0x218] ;  /* 0x00008600ff047b82 */ /* 0x000e640000000a00 */
[----:B-1----:R-:W-:Y:S01]  /*0240*/  IMAD.WIDE R2, R3, 0x4, R4 ;  /* 0x0000000403027825 */ /* 0x002fe200078e0204 */
[----:B--2---:R-:W-:Y:S05]  /*0250*/  STS.64 [R6], R8 ;  /* 0x0000000806007388 */ /* 0x004fea0000000a00 */
[----:B------:R-:W-:Y:S06]  /*0260*/  BAR.SYNC.DEFER_BLOCKING 0x0 ;  /* 0x0000000000007b1d */ /* 0x000fec0000010000 */
[----:B------:R-:W1:Y:S04]  /*0270*/  LDS R11, [R10] ;  /* 0x000000000a0b7984 */ /* 0x000e680000000800 */
[----:B-1----:R1:W-:Y:S01]  /*0280*/  @!P0 STG.E desc[UR6][R2.64], R11 ;  /* 0x0000000b02008986 */ /* 0x0023e2000c101906 */
[----:B------:R-:W-:Y:S05]  /*0290*/  @P1 EXIT ;  /* 0x000000000000194d */ /* 0x000fea0003800000 */
[----:B------:R-:W0:Y:S01]  /*02a0*/  LDS R9, [R10+0x80] ;  /* 0x000080000a097984 */ /* 0x000e220000000800 */
[----:B-1----:R-:W-:-:S04]  /*02b0*/  SHF.R.S32.HI R3, RZ, 0x1f, R0 ;  /* 0x0000001fff037819 */ /* 0x002fc80000011400 */
[----:B------:R-:W-:-:S04]  /*02c0*/  LEA.HI R3, R3, R0, RZ, 0x4 ;  /* 0x0000000003037211 */ /* 0x000fc800078f20ff */
[----:B------:R-:W-:Y:S02]  /*02d0*/  LOP3.LUT R7, R3, 0x3ffffff0, RZ, 0xc0, !PT ;  /* 0x3ffffff003077812 */ /* 0x000fe400078ec0ff */
[----:B------:R-:W-:-:S03]  /*02e0*/  SHF.R.S32.HI R3, RZ, 0x4, R3 ;  /* 0x00000004ff037819 */ /* 0x000fc60000011403 */
[----:B------:R-:W-:-:S04]  /*02f0*/  IMAD.IADD R7, R0, 0x1, -R7 ;  /* 0x0000000100077824 */ /* 0x000fc800078e0a07 */
[----:B------:R-:W-:-:S04]  /*0300*/  IMAD.SHL.U32 R0, R7, 0x4, RZ ;  /* 0x0000000407007824 */ /* 0x000fc800078e00ff */
[----:B------:R-:W-:-:S04]  /*0310*/  IMAD R3, R3, 0x41, R0 ;  /* 0x0000004103037824 */ /* 0x000fc800078e0200 */
[----:B------:R-:W-:-:S05]  /*0320*/  IMAD.WIDE R2, R3, 0x4, R4 ;  /* 0x0000000403027825 */ /* 0x000fca00078e0204 */
[----:B0-----:R-:W-:Y:S01]  /*0330*/  STG.E desc[UR6][R2.64], R9 ;  /* 0x0000000902007986 */ /* 0x001fe2000c101906 */
[----:B------:R-:W-:Y:S05]  /*0340*/  EXIT ;  /* 0x000000000000794d */ /* 0x000fea0003800000 */
.L_x_0:
[----:B------:R-:W-:-:S00]  /*0350*/  BRA `(.L_x_0) ;  /* 0xfffffffc00fc7947 */ /* 0x000fc0000383ffff */
[----:B------:R-:W-:-:S00]  /*0360*/  NOP ;  /* 0x0000000000007918 */ /* 0x000fc00000000000 */
        /* <DEDUP_REMOVED lines=9> */
.L_x_1:


//--------------------- .nv.shared.triton_poi_fused_index_put_new_zeros_1 --------------------------
	.section	.nv.shared.triton_poi_fused_index_put_new_zeros_1,"aw",@nobits
	.sectionflags	@""
	.align	16
	.zero		1024


//--------------------- .nv.constant0.triton_poi_fused_index_put_new_zeros_1 --------------------------
	.section	.nv.constant0.triton_poi_fused_index_put_new_zeros_1,"a",@progbits
	.sectionflags	@""
	.align	4
.nv.constant0.triton_poi_fused_index_put_new_zeros_1:
	.zero		548
